//
// Generated by NVIDIA NVVM Compiler
//
// Compiler Build ID: CL-36424714
// Cuda compilation tools, release 13.0, V13.0.88
// Based on NVVM 20.0.0
//

.version 9.0
.target sm_100
.address_size 64

	// .globl	_Z16accumulateKernelPbiS_

.visible .entry _Z16accumulateKernelPbiS_(
	.param .u64 .ptr .align 1 _Z16accumulateKernelPbiS__param_0,
	.param .u32 _Z16accumulateKernelPbiS__param_1,
	.param .u64 .ptr .align 1 _Z16accumulateKernelPbiS__param_2
)
{
	.reg .pred 	%p<7>;
	.reg .b16 	%rs<5>;
	.reg .b32 	%r<14>;
	.reg .b32 	%f<4>;
	.reg .b64 	%rd<7>;

	ld.param.u64 	%rd3, [_Z16accumulateKernelPbiS__param_0];
	ld.param.u32 	%r7, [_Z16accumulateKernelPbiS__param_1];
	ld.param.u64 	%rd4, [_Z16accumulateKernelPbiS__param_2];
	cvta.to.global.u64 	%rd1, %rd4;
	mov.u32 	%r8, %ctaid.x;
	mov.u32 	%r1, %ntid.x;
	mov.u32 	%r9, %tid.x;
	mad.lo.s32 	%r2, %r8, %r1, %r9;
	setp.ne.s32 	%p1, %r2, 0;
	@%p1 bra 	$L__BB0_2;
	mov.b16 	%rs1, 1;
	st.global.u8 	[%rd1], %rs1;
$L__BB0_2:
	bar.sync 	0;
	div.u32 	%r10, %r7, %r1;
	cvt.rn.f32.u32 	%f2, %r10;
	add.f32 	%f1, %f2, 0f3F800000;
	setp.leu.f32 	%p2, %f1, 0f00000000;
	@%p2 bra 	$L__BB0_9;
	mov.u32 	%r12, %nctaid.x;
	mul.lo.s32 	%r3, %r12, %r1;
	cvta.to.global.u64 	%rd2, %rd3;
	mov.b32 	%r13, 0;
$L__BB0_4:
	mad.lo.s32 	%r5, %r3, %r13, %r2;
	setp.ge.s32 	%p3, %r5, %r7;
	@%p3 bra 	$L__BB0_8;
	cvt.s64.s32 	%rd5, %r5;
	add.s64 	%rd6, %rd2, %rd5;
	ld.global.u8 	%rs2, [%rd6];
	setp.ne.s16 	%p4, %rs2, 0;
	@%p4 bra 	$L__BB0_8;
	ld.global.u8 	%rs3, [%rd1];
	setp.eq.s16 	%p5, %rs3, 0;
	@%p5 bra 	$L__BB0_8;
	mov.b16 	%rs4, 0;
	st.global.u8 	[%rd1], %rs4;
$L__BB0_8:
	add.s32 	%r13, %r13, 1;
	cvt.rn.f32.u32 	%f3, %r13;
	setp.gt.f32 	%p6, %f1, %f3;
	@%p6 bra 	$L__BB0_4;
$L__BB0_9:
	bar.sync 	0;
	ret;

}
	// .globl	_Z15trasformaDecBinPiiS_iPbi
.visible .entry _Z15trasformaDecBinPiiS_iPbi(
	.param .u64 .ptr .align 1 _Z15trasformaDecBinPiiS_iPbi_param_0,
	.param .u32 _Z15trasformaDecBinPiiS_iPbi_param_1,
	.param .u64 .ptr .align 1 _Z15trasformaDecBinPiiS_iPbi_param_2,
	.param .u32 _Z15trasformaDecBinPiiS_iPbi_param_3,
	.param .u64 .ptr .align 1 _Z15trasformaDecBinPiiS_iPbi_param_4,
	.param .u32 _Z15trasformaDecBinPiiS_iPbi_param_5
)
{
	.reg .pred 	%p<25>;
	.reg .b16 	%rs<3>;
	.reg .b32 	%r<85>;
	.reg .b32 	%f<4>;
	.reg .b64 	%rd<31>;

	ld.param.u64 	%rd9, [_Z15trasformaDecBinPiiS_iPbi_param_0];
	ld.param.u32 	%r71, [_Z15trasformaDecBinPiiS_iPbi_param_1];
	ld.param.u64 	%rd8, [_Z15trasformaDecBinPiiS_iPbi_param_2];
	ld.param.u32 	%r39, [_Z15trasformaDecBinPiiS_iPbi_param_3];
	ld.param.u64 	%rd10, [_Z15trasformaDecBinPiiS_iPbi_param_4];
	ld.param.u32 	%r40, [_Z15trasformaDecBinPiiS_iPbi_param_5];
	cvta.to.global.u64 	%rd1, %rd10;
	cvta.to.global.u64 	%rd2, %rd9;
	mov.u32 	%r41, %ctaid.x;
	mov.u32 	%r1, %ntid.x;
	mov.u32 	%r42, %tid.x;
	mad.lo.s32 	%r2, %r41, %r1, %r42;
	setp.ne.s32 	%p1, %r2, 0;
	setp.lt.s32 	%p2, %r40, 1;
	or.pred  	%p3, %p1, %p2;
	@%p3 bra 	$L__BB1_29;
	and.b32  	%r3, %r40, 3;
	setp.lt.u32 	%p4, %r40, 4;
	mov.b32 	%r81, 0;
	@%p4 bra 	$L__BB1_16;
	and.b32  	%r81, %r40, 2147483644;
	neg.s32 	%r70, %r81;
	add.s64 	%rd30, %rd2, 8;
$L__BB1_3:
	.pragma "nounroll";
	setp.lt.s32 	%p5, %r71, 1;
	@%p5 bra 	$L__BB1_5;
	and.b32  	%r45, %r71, 1;
	st.global.u32 	[%rd30+-8], %r45;
	shr.u32 	%r71, %r71, 1;
	bra.uni 	$L__BB1_6;
$L__BB1_5:
	mov.b32 	%r44, 0;
	st.global.u32 	[%rd30+-8], %r44;
$L__BB1_6:
	setp.gt.s32 	%p6, %r71, 0;
	@%p6 bra 	$L__BB1_8;
	mov.b32 	%r46, 0;
	st.global.u32 	[%rd30+-4], %r46;
	bra.uni 	$L__BB1_9;
$L__BB1_8:
	and.b32  	%r47, %r71, 1;
	st.global.u32 	[%rd30+-4], %r47;
	shr.u32 	%r71, %r71, 1;
$L__BB1_9:
	setp.gt.s32 	%p7, %r71, 0;
	@%p7 bra 	$L__BB1_11;
	mov.b32 	%r48, 0;
	st.global.u32 	[%rd30], %r48;
	bra.uni 	$L__BB1_12;
$L__BB1_11:
	and.b32  	%r49, %r71, 1;
	st.global.u32 	[%rd30], %r49;
	shr.u32 	%r71, %r71, 1;
$L__BB1_12:
	setp.gt.s32 	%p8, %r71, 0;
	@%p8 bra 	$L__BB1_14;
	mov.b32 	%r50, 0;
	st.global.u32 	[%rd30+4], %r50;
	bra.uni 	$L__BB1_15;
$L__BB1_14:
	and.b32  	%r51, %r71, 1;
	st.global.u32 	[%rd30+4], %r51;
	shr.u32 	%r71, %r71, 1;
$L__BB1_15:
	add.s32 	%r70, %r70, 4;
	add.s64 	%rd30, %rd30, 16;
	setp.ne.s32 	%p9, %r70, 0;
	@%p9 bra 	$L__BB1_3;
$L__BB1_16:
	setp.eq.s32 	%p10, %r3, 0;
	@%p10 bra 	$L__BB1_29;
	setp.eq.s32 	%p11, %r3, 1;
	@%p11 bra 	$L__BB1_25;
	setp.gt.s32 	%p12, %r71, 0;
	mul.wide.u32 	%rd11, %r81, 4;
	add.s64 	%rd6, %rd2, %rd11;
	@%p12 bra 	$L__BB1_20;
	mov.b32 	%r52, 0;
	st.global.u32 	[%rd6], %r52;
	bra.uni 	$L__BB1_21;
$L__BB1_20:
	and.b32  	%r53, %r71, 1;
	st.global.u32 	[%rd6], %r53;
	shr.u32 	%r71, %r71, 1;
$L__BB1_21:
	setp.gt.s32 	%p13, %r71, 0;
	@%p13 bra 	$L__BB1_23;
	mov.b32 	%r54, 0;
	st.global.u32 	[%rd6+4], %r54;
	bra.uni 	$L__BB1_24;
$L__BB1_23:
	and.b32  	%r55, %r71, 1;
	st.global.u32 	[%rd6+4], %r55;
	shr.u32 	%r71, %r71, 1;
$L__BB1_24:
	add.s32 	%r81, %r81, 2;
$L__BB1_25:
	and.b32  	%r56, %r40, 1;
	setp.eq.b32 	%p14, %r56, 1;
	not.pred 	%p15, %p14;
	@%p15 bra 	$L__BB1_29;
	setp.gt.s32 	%p16, %r71, 0;
	@%p16 bra 	$L__BB1_28;
	mul.wide.u32 	%rd12, %r81, 4;
	add.s64 	%rd13, %rd2, %rd12;
	mov.b32 	%r57, 0;
	st.global.u32 	[%rd13], %r57;
	bra.uni 	$L__BB1_29;
$L__BB1_28:
	and.b32  	%r58, %r71, 1;
	mul.wide.u32 	%rd14, %r81, 4;
	add.s64 	%rd15, %rd2, %rd14;
	st.global.u32 	[%rd15], %r58;
$L__BB1_29:
	bar.sync 	0;
	mov.u32 	%r59, %nctaid.x;
	mul.lo.s32 	%r26, %r59, %r1;
	div.u32 	%r60, %r39, %r26;
	cvt.rn.f32.u32 	%f2, %r60;
	add.f32 	%f1, %f2, 0f3F800000;
	setp.leu.f32 	%p17, %f1, 0f00000000;
	@%p17 bra 	$L__BB1_42;
	cvta.to.global.u64 	%rd7, %rd8;
	mov.b32 	%r82, 0;
$L__BB1_31:
	mad.lo.s32 	%r28, %r82, %r26, %r2;
	setp.ge.s32 	%p18, %r28, %r39;
	@%p18 bra 	$L__BB1_41;
	mul.lo.s32 	%r62, %r28, 3;
	mul.wide.s32 	%rd16, %r62, 4;
	add.s64 	%rd17, %rd7, %rd16;
	ld.global.u32 	%r29, [%rd17];
	ld.global.u32 	%r30, [%rd17+4];
	setp.gt.s32 	%p19, %r29, -1;
	@%p19 bra 	$L__BB1_34;
	add.s32 	%r64, %r29, %r40;
	mul.wide.s32 	%rd20, %r64, 4;
	add.s64 	%rd21, %rd2, %rd20;
	ld.global.u32 	%r65, [%rd21];
	setp.eq.s32 	%p20, %r65, 0;
	selp.u32 	%r83, 1, 0, %p20;
	bra.uni 	$L__BB1_35;
$L__BB1_34:
	sub.s32 	%r63, %r40, %r29;
	mul.wide.s32 	%rd18, %r63, 4;
	add.s64 	%rd19, %rd2, %rd18;
	ld.global.u32 	%r83, [%rd19];
$L__BB1_35:
	setp.gt.s32 	%p21, %r30, -1;
	@%p21 bra 	$L__BB1_37;
	add.s32 	%r67, %r30, %r40;
	mul.wide.s32 	%rd24, %r67, 4;
	add.s64 	%rd25, %rd2, %rd24;
	ld.global.u32 	%r68, [%rd25];
	setp.eq.s32 	%p22, %r68, 0;
	selp.u32 	%r84, 1, 0, %p22;
	bra.uni 	$L__BB1_38;
$L__BB1_37:
	sub.s32 	%r66, %r40, %r30;
	mul.wide.s32 	%rd22, %r66, 4;
	add.s64 	%rd23, %rd2, %rd22;
	ld.global.u32 	%r84, [%rd23];
$L__BB1_38:
	neg.s32 	%r69, %r84;
	setp.ne.s32 	%p23, %r83, %r69;
	@%p23 bra 	$L__BB1_40;
	cvt.s64.s32 	%rd28, %r28;
	add.s64 	%rd29, %rd1, %rd28;
	mov.b16 	%rs2, 0;
	st.global.u8 	[%rd29], %rs2;
	bra.uni 	$L__BB1_41;
$L__BB1_40:
	cvt.s64.s32 	%rd26, %r28;
	add.s64 	%rd27, %rd1, %rd26;
	mov.b16 	%rs1, 1;
	st.global.u8 	[%rd27], %rs1;
$L__BB1_41:
	add.s32 	%r82, %r82, 1;
	cvt.rn.f32.u32 	%f3, %r82;
	setp.gt.f32 	%p24, %f1, %f3;
	@%p24 bra 	$L__BB1_31;
$L__BB1_42:
	bar.sync 	0;
	ret;

}


// ===== COMPILED SASS (sm_100) =====

	.target	sm_100

	.elftype	@"ET_EXEC"


//--------------------- .note.nv.tkinfo           --------------------------
	.section	.note.nv.tkinfo,"",@"SHT_NOTE"
	.sectionflags	@"SHF_NOTE_NV_TKINFO"
	.tkinfo
        /*0018*/ 	.word	0x00000002
        /*0030*/ 	.string	""
        /*0030*/ 	.string	"ptxas"
        /*0030*/ 	.string	"Cuda compilation tools, release 13.0, V13.0.88"
        /*0030*/ 	.string	"Build cuda_13.0.r13.0/compiler.36424714_0"
        /*0030*/ 	.string	"-arch sm_100 -m 64 "



//--------------------- .note.nv.cuinfo           --------------------------
	.section	.note.nv.cuinfo,"",@"SHT_NOTE"
	.sectionflags	@"SHF_NOTE_NV_CUINFO"
        /*0018*/ 	.short	0x0002
        /*001a*/ 	.short	0x0064
        /*001c*/ 	.short	0x0082
	.zero		2


//--------------------- .nv.info                  --------------------------
	.section	.nv.info,"",@"SHT_CUDA_INFO"
	.align	4


	//----- nvinfo : EIATTR_REGCOUNT
	.align		4
        /*0000*/ 	.byte	0x04, 0x2f
        /*0002*/ 	.short	(.L_1 - .L_0)
	.align		4
.L_0:
        /*0004*/ 	.word	index@(_Z16accumulateKernelPbiS_)
        /*0008*/ 	.word	0x0000000a


	//----- nvinfo : EIATTR_FRAME_SIZE
	.align		4
.L_1:
        /*000c*/ 	.byte	0x04, 0x11
        /*000e*/ 	.short	(.L_3 - .L_2)
	.align		4
.L_2:
        /*0010*/ 	.word	index@(_Z16accumulateKernelPbiS_)
        /*0014*/ 	.word	0x00000000


	//----- nvinfo : EIATTR_REGCOUNT
	.align		4
.L_3:
        /*0018*/ 	.byte	0x04, 0x2f
        /*001a*/ 	.short	(.L_5 - .L_4)
	.align		4
.L_4:
        /*001c*/ 	.word	index@(_Z15trasformaDecBinPiiS_iPbi)
        /*0020*/ 	.word	0x00000014


	//----- nvinfo : EIATTR_FRAME_SIZE
	.align		4
.L_5:
        /*0024*/ 	.byte	0x04, 0x11
        /*0026*/ 	.short	(.L_7 - .L_6)
	.align		4
.L_6:
        /*0028*/ 	.word	index@(_Z15trasformaDecBinPiiS_iPbi)
        /*002c*/ 	.word	0x00000000


	//----- nvinfo : EIATTR_MIN_STACK_SIZE
	.align		4
.L_7:
        /*0030*/ 	.byte	0x04, 0x12
        /*0032*/ 	.short	(.L_9 - .L_8)
	.align		4
.L_8:
        /*0034*/ 	.word	index@(_Z15trasformaDecBinPiiS_iPbi)
        /*0038*/ 	.word	0x00000000


	//----- nvinfo : EIATTR_MIN_STACK_SIZE
	.align		4
.L_9:
        /*003c*/ 	.byte	0x04, 0x12
        /*003e*/ 	.short	(.L_11 - .L_10)
	.align		4
.L_10:
        /*0040*/ 	.word	index@(_Z16accumulateKernelPbiS_)
        /*0044*/ 	.word	0x00000000
.L_11:


//--------------------- .nv.compat                --------------------------
	.section	.nv.compat,"",@"SHT_CUDA_COMPAT_INFO"
	.align	4
        /*0000*/ 	.byte	0x02, 0x09, 0x00, 0x00, 0x02, 0x02, 0x01, 0x00, 0x02, 0x05, 0x05, 0x00, 0x03, 0x07, 0x01, 0x01
        /*0010*/ 	.byte	0x02, 0x03, 0x00, 0x00, 0x02, 0x06, 0x01, 0x00, 0x04, 0x0b, 0x08, 0x00, 0x01, 0x00, 0x00, 0x00
        /*0020*/ 	.byte	0x00, 0x00, 0x00, 0x00


//--------------------- .nv.info._Z15trasformaDecBinPiiS_iPbi --------------------------
	.section	.nv.info._Z15trasformaDecBinPiiS_iPbi,"",@"SHT_CUDA_INFO"
	.sectionflags	@""
	.align	4


	//----- nvinfo : EIATTR_CUDA_API_VERSION
	.align		4
        /*0000*/ 	.byte	0x04, 0x37
        /*0002*/ 	.short	(.L_13 - .L_12)
.L_12:
        /*0004*/ 	.word	0x00000082


	//----- nvinfo : EIATTR_KPARAM_INFO
	.align		4
.L_13:
        /*0008*/ 	.byte	0x04, 0x17
        /*000a*/ 	.short	(.L_15 - .L_14)
.L_14:
        /*000c*/ 	.word	0x00000000
        /*0010*/ 	.short	0x0005
        /*0012*/ 	.short	0x0028
        /*0014*/ 	.byte	0x00, 0xf0, 0x11, 0x00


	//----- nvinfo : EIATTR_KPARAM_INFO
	.align		4
.L_15:
        /*0018*/ 	.byte	0x04, 0x17
        /*001a*/ 	.short	(.L_17 - .L_16)
.L_16:
        /*001c*/ 	.word	0x00000000
        /*0020*/ 	.short	0x0004
        /*0022*/ 	.short	0x0020
        /*0024*/ 	.byte	0x00, 0xf5, 0x21, 0x00


	//----- nvinfo : EIATTR_KPARAM_INFO
	.align		4
.L_17:
        /*0028*/ 	.byte	0x04, 0x17
        /*002a*/ 	.short	(.L_19 - .L_18)
.L_18:
        /*002c*/ 	.word	0x00000000
        /*0030*/ 	.short	0x0003
        /*0032*/ 	.short	0x0018
        /*0034*/ 	.byte	0x00, 0xf0, 0x11, 0x00


	//----- nvinfo : EIATTR_KPARAM_INFO
	.align		4
.L_19:
        /*0038*/ 	.byte	0x04, 0x17
        /*003a*/ 	.short	(.L_21 - .L_20)
.L_20:
        /*003c*/ 	.word	0x00000000
        /*0040*/ 	.short	0x0002
        /*0042*/ 	.short	0x0010
        /*0044*/ 	.byte	0x00, 0xf5, 0x21, 0x00


	//----- nvinfo : EIATTR_KPARAM_INFO
	.align		4
.L_21:
        /*0048*/ 	.byte	0x04, 0x17
        /*004a*/ 	.short	(.L_23 - .L_22)
.L_22:
        /*004c*/ 	.word	0x00000000
        /*0050*/ 	.short	0x0001
        /*0052*/ 	.short	0x0008
        /*0054*/ 	.byte	0x00, 0xf0, 0x11, 0x00


	//----- nvinfo : EIATTR_KPARAM_INFO
	.align		4
.L_23:
        /*0058*/ 	.byte	0x04, 0x17
        /*005a*/ 	.short	(.L_25 - .L_24)
.L_24:
        /*005c*/ 	.word	0x00000000
        /*0060*/ 	.short	0x0000
        /*0062*/ 	.short	0x0000
        /*0064*/ 	.byte	0x00, 0xf5, 0x21, 0x00


	//----- nvinfo : EIATTR_SPARSE_MMA_MASK
	.align		4
.L_25:
        /*0068*/ 	.byte	0x03, 0x50
        /*006a*/ 	.short	0x0000


	//----- nvinfo : EIATTR_MAXREG_COUNT
	.align		4
        /*006c*/ 	.byte	0x03, 0x1b
        /*006e*/ 	.short	0x00ff


	//----- nvinfo : EIATTR_NUM_BARRIERS
	.align		4
        /*0070*/ 	.byte	0x02, 0x4c
        /*0072*/ 	.byte	0x01
	.zero		1


	//----- nvinfo : EIATTR_MERCURY_ISA_VERSION
	.align		4
        /*0074*/ 	.byte	0x03, 0x5f
        /*0076*/ 	.short	0x0101


	//----- nvinfo : EIATTR_VRC_CTA_INIT_COUNT
	.align		4
        /*0078*/ 	.byte	0x02, 0x4a
	.zero		1
	.zero		1


	//----- nvinfo : EIATTR_EXIT_INSTR_OFFSETS
	.align		4
        /*007c*/ 	.byte	0x04, 0x1c
        /*007e*/ 	.short	(.L_27 - .L_26)


	//   ....[0]....
.L_26:
        /*0080*/ 	.word	0x000009d0


	//----- nvinfo : EIATTR_CRS_STACK_SIZE
	.align		4
.L_27:
        /*0084*/ 	.byte	0x04, 0x1e
        /*0086*/ 	.short	(.L_29 - .L_28)
.L_28:
        /*0088*/ 	.word	0x00000000


	//----- nvinfo : EIATTR_CBANK_PARAM_SIZE
	.align		4
.L_29:
        /*008c*/ 	.byte	0x03, 0x19
        /*008e*/ 	.short	0x002c


	//----- nvinfo : EIATTR_PARAM_CBANK
	.align		4
        /*0090*/ 	.byte	0x04, 0x0a
        /*0092*/ 	.short	(.L_31 - .L_30)
	.align		4
.L_30:
        /*0094*/ 	.word	index@(.nv.constant0._Z15trasformaDecBinPiiS_iPbi)
        /*0098*/ 	.short	0x0380
        /*009a*/ 	.short	0x002c


	//----- nvinfo : EIATTR_SW_WAR
	.align		4
.L_31:
        /*009c*/ 	.byte	0x04, 0x36
        /*009e*/ 	.short	(.L_33 - .L_32)
.L_32:
        /*00a0*/ 	.word	0x00000008
.L_33:


//--------------------- .nv.info._Z16accumulateKernelPbiS_ --------------------------
	.section	.nv.info._Z16accumulateKernelPbiS_,"",@"SHT_CUDA_INFO"
	.sectionflags	@""
	.align	4


	//----- nvinfo : EIATTR_CUDA_API_VERSION
	.align		4
        /*0000*/ 	.byte	0x04, 0x37
        /*0002*/ 	.short	(.L_35 - .L_34)
.L_34:
        /*0004*/ 	.word	0x00000082


	//----- nvinfo : EIATTR_KPARAM_INFO
	.align		4
.L_35:
        /*0008*/ 	.byte	0x04, 0x17
        /*000a*/ 	.short	(.L_37 - .L_36)
.L_36:
        /*000c*/ 	.word	0x00000000
        /*0010*/ 	.short	0x0002
        /*0012*/ 	.short	0x0010
        /*0014*/ 	.byte	0x00, 0xf5, 0x21, 0x00


	//----- nvinfo : EIATTR_KPARAM_INFO
	.align		4
.L_37:
        /*0018*/ 	.byte	0x04, 0x17
        /*001a*/ 	.short	(.L_39 - .L_38)
.L_38:
        /*001c*/ 	.word	0x00000000
        /*0020*/ 	.short	0x0001
        /*0022*/ 	.short	0x0008
        /*0024*/ 	.byte	0x00, 0xf0, 0x11, 0x00


	//----- nvinfo : EIATTR_KPARAM_INFO
	.align		4
.L_39:
        /*0028*/ 	.byte	0x04, 0x17
        /*002a*/ 	.short	(.L_41 - .L_40)
.L_40:
        /*002c*/ 	.word	0x00000000
        /*0030*/ 	.short	0x0000
        /*0032*/ 	.short	0x0000
        /*0034*/ 	.byte	0x00, 0xf5, 0x21, 0x00


	//----- nvinfo : EIATTR_SPARSE_MMA_MASK
	.align		4
.L_41:
        /*0038*/ 	.byte	0x03, 0x50
        /*003a*/ 	.short	0x0000


	//----- nvinfo : EIATTR_MAXREG_COUNT
	.align		4
        /*003c*/ 	.byte	0x03, 0x1b
        /*003e*/ 	.short	0x00ff


	//----- nvinfo : EIATTR_NUM_BARRIERS
	.align		4
        /*0040*/ 	.byte	0x02, 0x4c
        /*0042*/ 	.byte	0x01
	.zero		1


	//----- nvinfo : EIATTR_MERCURY_ISA_VERSION
	.align		4
        /*0044*/ 	.byte	0x03, 0x5f
        /*0046*/ 	.short	0x0101


	//----- nvinfo : EIATTR_VRC_CTA_INIT_COUNT
	.align		4
        /*0048*/ 	.byte	0x02, 0x4a
	.zero		1
	.zero		1


	//----- nvinfo : EIATTR_EXIT_INSTR_OFFSETS
	.align		4
        /*004c*/ 	.byte	0x04, 0x1c
        /*004e*/ 	.short	(.L_43 - .L_42)


	//   ....[0]....
.L_42:
        /*0050*/ 	.word	0x000003a0


	//----- nvinfo : EIATTR_CRS_STACK_SIZE
	.align		4
.L_43:
        /*0054*/ 	.byte	0x04, 0x1e
        /*0056*/ 	.short	(.L_45 - .L_44)
.L_44:
        /*0058*/ 	.word	0x00000000


	//----- nvinfo : EIATTR_CBANK_PARAM_SIZE
	.align		4
.L_45:
        /*005c*/ 	.byte	0x03, 0x19
        /*005e*/ 	.short	0x0018


	//----- nvinfo : EIATTR_PARAM_CBANK
	.align		4
        /*0060*/ 	.byte	0x04, 0x0a
        /*0062*/ 	.short	(.L_47 - .L_46)
	.align		4
.L_46:
        /*0064*/ 	.word	index@(.nv.constant0._Z16accumulateKernelPbiS_)
        /*0068*/ 	.short	0x0380
        /*006a*/ 	.short	0x0018


	//----- nvinfo : EIATTR_SW_WAR
	.align		4
.L_47:
        /*006c*/ 	.byte	0x04, 0x36
        /*006e*/ 	.short	(.L_49 - .L_48)
.L_48:
        /*0070*/ 	.word	0x00000008
.L_49:


//--------------------- .nv.callgraph             --------------------------
	.section	.nv.callgraph,"",@"SHT_CUDA_CALLGRAPH"
	.align	4
	.sectionentsize	8
	.align		4
        /*0000*/ 	.word	0x00000000
	.align		4
        /*0004*/ 	.word	0xffffffff
	.align		4
        /*0008*/ 	.word	0x00000000
	.align		4
        /*000c*/ 	.word	0xfffffffe
	.align		4
        /*0010*/ 	.word	0x00000000
	.align		4
        /*0014*/ 	.word	0xfffffffd
	.align		4
        /*0018*/ 	.word	0x00000000
	.align		4
        /*001c*/ 	.word	0xfffffffc


//--------------------- .text._Z15trasformaDecBinPiiS_iPbi --------------------------
	.section	.text._Z15trasformaDecBinPiiS_iPbi,"ax",@progbits
	.align	128
        .global         _Z15trasformaDecBinPiiS_iPbi
        .type           _Z15trasformaDecBinPiiS_iPbi,@function
        .size           _Z15trasformaDecBinPiiS_iPbi,(.L_x_15 - _Z15trasformaDecBinPiiS_iPbi)
        .other          _Z15trasformaDecBinPiiS_iPbi,@"STO_CUDA_ENTRY STV_DEFAULT"
_Z15trasformaDecBinPiiS_iPbi:
.text._Z15trasformaDecBinPiiS_iPbi:
[----:B------:R-:W-:Y:S01]  /*0000*/  LDC R1, c[0x0][0x37c] ;  /* 0x0000df00ff017b82 */ /* 0x000fe20000000800 */
[----:B------:R-:W0:Y:S07]  /*0010*/  S2R R3, SR_TID.X ;  /* 0x0000000000037919 */ /* 0x000e2e0000002100 */
[----:B------:R-:W0:Y:S01]  /*0020*/  S2UR UR4, SR_CTAID.X ;  /* 0x00000000000479c3 */ /* 0x000e220000002500 */
[----:B------:R-:W1:Y:S01]  /*0030*/  LDCU.64 UR6, c[0x0][0x358] ;  /* 0x00006b00ff0677ac */ /* 0x000e620008000a00 */
[----:B------:R-:W-:Y:S06]  /*0040*/  BSSY.RECONVERGENT B0, `(.L_x_0) ;  /* 0x000004a000007945 */ /* 0x000fec0003800200 */
[----:B------:R-:W0:Y:S08]  /*0050*/  LDC R8, c[0x0][0x360] ;  /* 0x0000d800ff087b82 */ /* 0x000e300000000800 */
[----:B------:R-:W2:Y:S01]  /*0060*/  LDC R2, c[0x0][0x3a8] ;  /* 0x0000ea00ff027b82 */ /* 0x000ea20000000800 */
[----:B0-----:R-:W-:Y:S01]  /*0070*/  IMAD R0, R8, UR4, R3 ;  /* 0x0000000408007c24 */ /* 0x001fe2000f8e0203 */
[----:B--2---:R-:W-:-:S04]  /*0080*/  ISETP.GE.AND P0, PT, R2, 0x1, PT ;  /* 0x000000010200780c */ /* 0x004fc80003f06270 */
[----:B------:R-:W-:-:S13]  /*0090*/  ISETP.NE.OR P0, PT, R0, RZ, !P0 ;  /* 0x000000ff0000720c */ /* 0x000fda0004705670 */
[----:B-1----:R-:W-:Y:S05]  /*00a0*/  @P0 BRA `(.L_x_1) ;  /* 0x00000004000c0947 */ /* 0x002fea0003800000 */
[----:B------:R-:W0:Y:S01]  /*00b0*/  LDCU UR4, c[0x0][0x388] ;  /* 0x00007100ff0477ac */ /* 0x000e220008000800 */
[C---:B------:R-:W-:Y:S01]  /*00c0*/  ISETP.GE.U32.AND P1, PT, R2.reuse, 0x4, PT ;  /* 0x000000040200780c */ /* 0x040fe20003f26070 */
[----:B------:R-:W-:Y:S01]  /*00d0*/  IMAD.MOV.U32 R5, RZ, RZ, RZ ;  /* 0x000000ffff057224 */ /* 0x000fe200078e00ff */
[----:B------:R-:W-:-:S04]  /*00e0*/  LOP3.LUT R12, R2, 0x3, RZ, 0xc0, !PT ;  /* 0x00000003020c7812 */ /* 0x000fc800078ec0ff */
[----:B------:R-:W-:Y:S01]  /*00f0*/  ISETP.NE.AND P0, PT, R12, RZ, PT ;  /* 0x000000ff0c00720c */ /* 0x000fe20003f05270 */
[----:B0-----:R-:W-:-:S06]  /*0100*/  IMAD.U32 R4, RZ, RZ, UR4 ;  /* 0x00000004ff047e24 */ /* 0x001fcc000f8e00ff */
[----:B------:R-:W-:Y:S06]  /*0110*/  @!P1 BRA `(.L_x_2) ;  /* 0x0000000000889947 */ /* 0x000fec0003800000 */
[----:B------:R-:W0:Y:S01]  /*0120*/  LDCU.64 UR4, c[0x0][0x380] ;  /* 0x00007000ff0477ac */ /* 0x000e220008000a00 */
[----:B------:R-:W-:-:S05]  /*0130*/  LOP3.LUT R5, R2, 0x7ffffffc, RZ, 0xc0, !PT ;  /* 0x7ffffffc02057812 */ /* 0x000fca00078ec0ff */
[----:B------:R-:W-:Y:S01]  /*0140*/  IMAD.MOV R6, RZ, RZ, -R5 ;  /* 0x000000ffff067224 */ /* 0x000fe200078e0a05 */
[----:B0-----:R-:W-:-:S04]  /*0150*/  UIADD3 UR4, UP0, UPT, UR4, 0x8, URZ ;  /* 0x0000000804047890 */ /* 0x001fc8000ff1e0ff */
[----:B------:R-:W-:Y:S02]  /*0160*/  UIADD3.X UR5, UPT, UPT, URZ, UR5, URZ, UP0, !UPT ;  /* 0x00000005ff057290 */ /* 0x000fe400087fe4ff */
[----:B------:R-:W-:-:S04]  /*0170*/  IMAD.U32 R9, RZ, RZ, UR4 ;  /* 0x00000004ff097e24 */ /* 0x000fc8000f8e00ff */
[----:B------:R-:W-:-:S07]  /*0180*/  IMAD.U32 R10, RZ, RZ, UR5 ;  /* 0x00000005ff0a7e24 */ /* 0x000fce000f8e00ff */
.L_x_3:
[----:B------:R-:W-:Y:S01]  /*0190*/  ISETP.GE.AND P2, PT, R4, 0x1, PT ;  /* 0x000000010400780c */ /* 0x000fe20003f46270 */
[----:B0-----:R-:W-:Y:S02]  /*01a0*/  IMAD.MOV.U32 R2, RZ, RZ, R9 ;  /* 0x000000ffff027224 */ /* 0x001fe400078e0009 */
[----:B------:R-:W-:Y:S02]  /*01b0*/  IMAD.MOV.U32 R3, RZ, RZ, R10 ;  /* 0x000000ffff037224 */ /* 0x000fe400078e000a */
[----:B------:R-:W-:-:S08]  /*01c0*/  VIADD R6, R6, 0x4 ;  /* 0x0000000406067836 */ /* 0x000fd00000000000 */
[----:B------:R-:W-:Y:S02]  /*01d0*/  @P2 LOP3.LUT R7, R4, 0x1, RZ, 0xc0, !PT ;  /* 0x0000000104072812 */ /* 0x000fe400078ec0ff */
[----:B------:R-:W-:-:S03]  /*01e0*/  @P2 SHF.R.U32.HI R4, RZ, 0x1, R4 ;  /* 0x00000001ff042819 */ /* 0x000fc60000011604 */
[----:B------:R0:W-:Y:S01]  /*01f0*/  @P2 STG.E desc[UR6][R2.64+-0x8], R7 ;  /* 0xfffff80702002986 */ /* 0x0001e2000c101906 */
[----:B------:R-:W-:-:S03]  /*0200*/  ISETP.GT.AND P3, PT, R4, RZ, PT ;  /* 0x000000ff0400720c */ /* 0x000fc60003f64270 */
[----:B------:R0:W-:Y:S01]  /*0210*/  @!P2 STG.E desc[UR6][R2.64+-0x8], RZ ;  /* 0xfffff8ff0200a986 */ /* 0x0001e2000c101906 */
[----:B------:R-:W-:-:S05]  /*0220*/  IADD3 R9, P2, PT, R2, 0x10, RZ ;  /* 0x0000001002097810 */ /* 0x000fca0007f5e0ff */
[----:B------:R-:W-:-:S04]  /*0230*/  IMAD.X R10, RZ, RZ, R3, P2 ;  /* 0x000000ffff0a7224 */ /* 0x000fc800010e0603 */
[----:B------:R-:W-:Y:S01]  /*0240*/  @P3 LOP3.LUT R11, R4, 0x1, RZ, 0xc0, !PT ;  /* 0x00000001040b3812 */ /* 0x000fe200078ec0ff */
[----:B------:R0:W-:Y:S01]  /*0250*/  @!P3 STG.E desc[UR6][R2.64+-0x4], RZ ;  /* 0xfffffcff0200b986 */ /* 0x0001e2000c101906 */
[----:B------:R-:W-:-:S03]  /*0260*/  @P3 SHF.R.U32.HI R4, RZ, 0x1, R4 ;  /* 0x00000001ff043819 */ /* 0x000fc60000011604 */
[----:B------:R0:W-:Y:S01]  /*0270*/  @P3 STG.E desc[UR6][R2.64+-0x4], R11 ;  /* 0xfffffc0b02003986 */ /* 0x0001e2000c101906 */
[----:B------:R-:W-:Y:S02]  /*0280*/  ISETP.GT.AND P4, PT, R4, RZ, PT ;  /* 0x000000ff0400720c */ /* 0x000fe40003f84270 */
[----:B------:R-:W-:-:S11]  /*0290*/  ISETP.NE.AND P3, PT, R6, RZ, PT ;  /* 0x000000ff0600720c */ /* 0x000fd60003f65270 */
[----:B------:R-:W-:Y:S01]  /*02a0*/  @P4 LOP3.LUT R13, R4, 0x1, RZ, 0xc0, !PT ;  /* 0x00000001040d4812 */ /* 0x000fe200078ec0ff */
[----:B------:R0:W-:Y:S01]  /*02b0*/  @!P4 STG.E desc[UR6][R2.64], RZ ;  /* 0x000000ff0200c986 */ /* 0x0001e2000c101906 */
[----:B------:R-:W-:-:S03]  /*02c0*/  @P4 SHF.R.U32.HI R4, RZ, 0x1, R4 ;  /* 0x00000001ff044819 */ /* 0x000fc60000011604 */
[----:B------:R0:W-:Y:S01]  /*02d0*/  @P4 STG.E desc[UR6][R2.64], R13 ;  /* 0x0000000d02004986 */ /* 0x0001e2000c101906 */
[----:B------:R-:W-:-:S13]  /*02e0*/  ISETP.GT.AND P1, PT, R4, RZ, PT ;  /* 0x000000ff0400720c */ /* 0x000fda0003f24270 */
[----:B------:R-:W-:Y:S01]  /*02f0*/  @P1 LOP3.LUT R15, R4, 0x1, RZ, 0xc0, !PT ;  /* 0x00000001040f1812 */ /* 0x000fe200078ec0ff */
[----:B------:R0:W-:Y:S01]  /*0300*/  @!P1 STG.E desc[UR6][R2.64+0x4], RZ ;  /* 0x000004ff02009986 */ /* 0x0001e2000c101906 */
[----:B------:R-:W-:-:S03]  /*0310*/  @P1 SHF.R.U32.HI R4, RZ, 0x1, R4 ;  /* 0x00000001ff041819 */ /* 0x000fc60000011604 */
[----:B------:R0:W-:Y:S01]  /*0320*/  @P1 STG.E desc[UR6][R2.64+0x4], R15 ;  /* 0x0000040f02001986 */ /* 0x0001e2000c101906 */
[----:B------:R-:W-:Y:S05]  /*0330*/  @P3 BRA `(.L_x_3) ;  /* 0xfffffffc00943947 */ /* 0x000fea000383ffff */
.L_x_2:
[----:B------:R-:W-:Y:S05]  /*0340*/  @!P0 BRA `(.L_x_1) ;  /* 0x0000000000648947 */ /* 0x000fea0003800000 */
[----:B------:R-:W1:Y:S01]  /*0350*/  LDCU UR4, c[0x0][0x3a8] ;  /* 0x00007500ff0477ac */ /* 0x000e620008000800 */
[----:B------:R-:W-:Y:S01]  /*0360*/  ISETP.NE.AND P0, PT, R12, 0x1, PT ;  /* 0x000000010c00780c */ /* 0x000fe20003f05270 */
[----:B-1----:R-:W-:-:S04]  /*0370*/  ULOP3.LUT UR4, UR4, 0x1, URZ, 0xc0, !UPT ;  /* 0x0000000104047892 */ /* 0x002fc8000f8ec0ff */
[----:B------:R-:W-:-:S08]  /*0380*/  UISETP.NE.U32.AND UP0, UPT, UR4, 0x1, UPT ;  /* 0x000000010400788c */ /* 0x000fd0000bf05070 */
[----:B------:R-:W-:Y:S05]  /*0390*/  @!P0 BRA `(.L_x_4) ;  /* 0x0000000000348947 */ /* 0x000fea0003800000 */
[----:B------:R-:W-:Y:S01]  /*03a0*/  ISETP.GT.AND P0, PT, R4, RZ, PT ;  /* 0x000000ff0400720c */ /* 0x000fe20003f04270 */
[----:B0-----:R-:W0:-:S12]  /*03b0*/  LDC.64 R2, c[0x0][0x380] ;  /* 0x0000e000ff027b82 */ /* 0x001e180000000a00 */
[----:B------:R-:W-:Y:S02]  /*03c0*/  @P0 LOP3.LUT R7, R4, 0x1, RZ, 0xc0, !PT ;  /* 0x0000000104070812 */ /* 0x000fe400078ec0ff */
[----:B------:R-:W-:-:S04]  /*03d0*/  @P0 SHF.R.U32.HI R4, RZ, 0x1, R4 ;  /* 0x00000001ff040819 */ /* 0x000fc80000011604 */
[----:B------:R-:W-:Y:S01]  /*03e0*/  ISETP.GT.AND P1, PT, R4, RZ, PT ;  /* 0x000000ff0400720c */ /* 0x000fe20003f24270 */
[----:B0-----:R-:W-:-:S04]  /*03f0*/  IMAD.WIDE.U32 R2, R5, 0x4, R2 ;  /* 0x0000000405027825 */ /* 0x001fc800078e0002 */
[----:B------:R-:W-:Y:S01]  /*0400*/  VIADD R5, R5, 0x2 ;  /* 0x0000000205057836 */ /* 0x000fe20000000000 */
[----:B------:R1:W-:Y:S07]  /*0410*/  @!P0 STG.E desc[UR6][R2.64], RZ ;  /* 0x000000ff02008986 */ /* 0x0003ee000c101906 */
[----:B------:R-:W-:Y:S01]  /*0420*/  @P1 LOP3.LUT R9, R4, 0x1, RZ, 0xc0, !PT ;  /* 0x0000000104091812 */ /* 0x000fe200078ec0ff */
[----:B------:R1:W-:Y:S01]  /*0430*/  @!P1 STG.E desc[UR6][R2.64+0x4], RZ ;  /* 0x000004ff02009986 */ /* 0x0003e2000c101906 */
[----:B------:R-:W-:-:S03]  /*0440*/  @P1 SHF.R.U32.HI R4, RZ, 0x1, R4 ;  /* 0x00000001ff041819 */ /* 0x000fc60000011604 */
[----:B------:R1:W-:Y:S04]  /*0450*/  @P0 STG.E desc[UR6][R2.64], R7 ;  /* 0x0000000702000986 */ /* 0x0003e8000c101906 */
[----:B------:R1:W-:Y:S02]  /*0460*/  @P1 STG.E desc[UR6][R2.64+0x4], R9 ;  /* 0x0000040902001986 */ /* 0x0003e4000c101906 */
.L_x_4:
[----:B------:R-:W-:Y:S05]  /*0470*/  BRA.U UP0, `(.L_x_1) ;  /* 0x0000000100187547 */ /* 0x000fea000b800000 */
[----:B01----:R-:W0:Y:S01]  /*0480*/  LDC.64 R2, c[0x0][0x380] ;  /* 0x0000e000ff027b82 */ /* 0x003e220000000a00 */
[----:B------:R-:W-:Y:S01]  /*0490*/  ISETP.GT.AND P0, PT, R4, RZ, PT ;  /* 0x000000ff0400720c */ /* 0x000fe20003f04270 */
[----:B0-----:R-:W-:-:S12]  /*04a0*/  IMAD.WIDE.U32 R2, R5, 0x4, R2 ;  /* 0x0000000405027825 */ /* 0x001fd800078e0002 */
[----:B------:R-:W-:Y:S01]  /*04b0*/  @P0 LOP3.LUT R5, R4, 0x1, RZ, 0xc0, !PT ;  /* 0x0000000104050812 */ /* 0x000fe200078ec0ff */
[----:B------:R2:W-:Y:S04]  /*04c0*/  @!P0 STG.E desc[UR6][R2.64], RZ ;  /* 0x000000ff02008986 */ /* 0x0005e8000c101906 */
[----:B------:R2:W-:Y:S02]  /*04d0*/  @P0 STG.E desc[UR6][R2.64], R5 ;  /* 0x0000000502000986 */ /* 0x0005e4000c101906 */
.L_x_1:
[----:B------:R-:W-:Y:S05]  /*04e0*/  BSYNC.RECONVERGENT B0 ;  /* 0x0000000000007941 */ /* 0x000fea0003800200 */
.L_x_0:
[----:B------:R-:W0:Y:S01]  /*04f0*/  LDCU UR4, c[0x0][0x370] ;  /* 0x00006e00ff0477ac */ /* 0x000e220008000800 */
[----:B------:R-:W-:Y:S01]  /*0500*/  BAR.SYNC.DEFER_BLOCKING 0x0 ;  /* 0x0000000000007b1d */ /* 0x000fe20000010000 */
[----:B012---:R-:W-:-:S05]  /*0510*/  IMAD R3, R8, UR4, RZ ;  /* 0x0000000408037c24 */ /* 0x007fca000f8e02ff */
[----:B------:R-:W0:Y:S01]  /*0520*/  LDCU UR4, c[0x0][0x398] ;  /* 0x00007300ff0477ac */ /* 0x000e220008000800 */
[----:B------:R-:W1:Y:S01]  /*0530*/  I2F.U32.RP R2, R3 ;  /* 0x0000000300027306 */ /* 0x000e620000209000 */
[----:B------:R-:W-:Y:S01]  /*0540*/  IMAD.MOV R7, RZ, RZ, -R3 ;  /* 0x000000ffff077224 */ /* 0x000fe200078e0a03 */
[----:B------:R-:W-:-:S06]  /*0550*/  ISETP.NE.U32.AND P2, PT, R3, RZ, PT ;  /* 0x000000ff0300720c */ /* 0x000fcc0003f45070 */
[----:B-1----:R-:W1:Y:S02]  /*0560*/  MUFU.RCP R2, R2 ;  /* 0x0000000200027308 */ /* 0x002e640000001000 */
[----:B-1----:R-:W-:-:S06]  /*0570*/  VIADD R4, R2, 0xffffffe ;  /* 0x0ffffffe02047836 */ /* 0x002fcc0000000000 */
[----:B------:R1:W2:Y:S02]  /*0580*/  F2I.FTZ.U32.TRUNC.NTZ R5, R4 ;  /* 0x0000000400057305 */ /* 0x0002a4000021f000 */
[----:B-1----:R-:W-:Y:S02]  /*0590*/  IMAD.MOV.U32 R4, RZ, RZ, RZ ;  /* 0x000000ffff047224 */ /* 0x002fe400078e00ff */
[----:B--2---:R-:W-:-:S04]  /*05a0*/  IMAD R7, R7, R5, RZ ;  /* 0x0000000507077224 */ /* 0x004fc800078e02ff */
[----:B------:R-:W-:-:S06]  /*05b0*/  IMAD.HI.U32 R5, R5, R7, R4 ;  /* 0x0000000705057227 */ /* 0x000fcc00078e0004 */
[----:B0-----:R-:W-:-:S04]  /*05c0*/  IMAD.HI.U32 R5, R5, UR4, RZ ;  /* 0x0000000405057c27 */ /* 0x001fc8000f8e00ff */
[----:B------:R-:W-:-:S04]  /*05d0*/  IMAD.MOV R6, RZ, RZ, -R5 ;  /* 0x000000ffff067224 */ /* 0x000fc800078e0a05 */
[----:B------:R-:W-:-:S05]  /*05e0*/  IMAD R2, R3, R6, UR4 ;  /* 0x0000000403027e24 */ /* 0x000fca000f8e0206 */
[----:B------:R-:W-:-:S13]  /*05f0*/  ISETP.GE.U32.AND P0, PT, R2, R3, PT ;  /* 0x000000030200720c */ /* 0x000fda0003f06070 */
[----:B------:R-:W-:Y:S02]  /*0600*/  @P0 IMAD.IADD R2, R2, 0x1, -R3 ;  /* 0x0000000102020824 */ /* 0x000fe400078e0a03 */
[----:B------:R-:W-:-:S03]  /*0610*/  @P0 VIADD R5, R5, 0x1 ;  /* 0x0000000105050836 */ /* 0x000fc60000000000 */
[----:B------:R-:W-:-:S13]  /*0620*/  ISETP.GE.U32.AND P1, PT, R2, R3, PT ;  /* 0x000000030200720c */ /* 0x000fda0003f26070 */
[----:B------:R-:W-:Y:S01]  /*0630*/  @P1 VIADD R5, R5, 0x1 ;  /* 0x0000000105051836 */ /* 0x000fe20000000000 */
[----:B------:R-:W-:-:S04]  /*0640*/  @!P2 LOP3.LUT R5, RZ, R3, RZ, 0x33, !PT ;  /* 0x00000003ff05a212 */ /* 0x000fc800078e33ff */
[----:B------:R-:W-:-:S04]  /*0650*/  I2FP.F32.U32 R2, R5 ;  /* 0x0000000500027245 */ /* 0x000fc80000201000 */
[----:B------:R-:W-:-:S13]  /*0660*/  FSETP.GT.AND P0, PT, R2, -1, PT ;  /* 0xbf8000000200780b */ /* 0x000fda0003f04000 */
[----:B------:R-:W-:Y:S05]  /*0670*/  @!P0 BRA `(.L_x_5) ;  /* 0x0000000000d08947 */ /* 0x000fea0003800000 */
[----:B------:R-:W0:Y:S01]  /*0680*/  LDC.64 R4, c[0x0][0x390] ;  /* 0x0000e400ff047b82 */ /* 0x000e220000000a00 */
[----:B------:R-:W-:Y:S01]  /*0690*/  FADD R2, R2, 1 ;  /* 0x3f80000002027421 */ /* 0x000fe20000000000 */
[----:B------:R-:W1:Y:S01]  /*06a0*/  LDCU UR10, c[0x0][0x3a8] ;  /* 0x00007500ff0a77ac */ /* 0x000e620008000800 */
[----:B------:R-:W2:Y:S01]  /*06b0*/  LDCU.64 UR12, c[0x0][0x380] ;  /* 0x00007000ff0c77ac */ /* 0x000ea20008000a00 */
[----:B------:R-:W3:Y:S01]  /*06c0*/  LDCU UR5, c[0x0][0x398] ;  /* 0x00007300ff0577ac */ /* 0x000ee20008000800 */
[----:B------:R-:W4:Y:S01]  /*06d0*/  LDCU.64 UR8, c[0x0][0x3a0] ;  /* 0x00007400ff0877ac */ /* 0x000f220008000a00 */
[----:B------:R-:W-:-:S05]  /*06e0*/  UMOV UR4, URZ ;  /* 0x000000ff00047c82 */ /* 0x000fca0008000000 */
.L_x_8:
[----:B------:R-:W-:Y:S01]  /*06f0*/  IMAD R17, R3, UR4, R0 ;  /* 0x0000000403117c24 */ /* 0x000fe2000f8e0200 */
[----:B------:R-:W-:Y:S01]  /*0700*/  UIADD3 UR4, UPT, UPT, UR4, 0x1, URZ ;  /* 0x0000000104047890 */ /* 0x000fe2000fffe0ff */
[----:B------:R-:W-:Y:S03]  /*0710*/  BSSY.RECONVERGENT B0, `(.L_x_6) ;  /* 0x0000029000007945 */ /* 0x000fe60003800200 */
[----:B---3--:R-:W-:Y:S02]  /*0720*/  ISETP.GE.AND P1, PT, R17, UR5, PT ;  /* 0x0000000511007c0c */ /* 0x008fe4000bf26270 */
[----:B------:R-:W-:-:S04]  /*0730*/  I2FP.F32.U32 R7, UR4 ;  /* 0x0000000400077c45 */ /* 0x000fc80008201000 */
[----:B------:R-:W-:-:S07]  /*0740*/  FSETP.GT.AND P0, PT, R2, R7, PT ;  /* 0x000000070200720b */ /* 0x000fce0003f04000 */
[----:B------:R-:W-:Y:S06]  /*0750*/  @P1 BRA `(.L_x_7) ;  /* 0x0000000000901947 */ /* 0x000fec0003800000 */
[----:B------:R-:W-:-:S04]  /*0760*/  IMAD R9, R17, 0x3, RZ ;  /* 0x0000000311097824 */ /* 0x000fc800078e02ff */
[----:B0-----:R-:W-:-:S05]  /*0770*/  IMAD.WIDE R8, R9, 0x4, R4 ;  /* 0x0000000409087825 */ /* 0x001fca00078e0204 */
[----:B------:R-:W3:Y:S04]  /*0780*/  LDG.E R15, desc[UR6][R8.64] ;  /* 0x00000006080f7981 */ /* 0x000ee8000c1e1900 */
[----:B------:R-:W5:Y:S01]  /*0790*/  LDG.E R14, desc[UR6][R8.64+0x4] ;  /* 0x00000406080e7981 */ /* 0x000f62000c1e1900 */
[----:B---3--:R-:W-:Y:S02]  /*07a0*/  ISETP.GT.AND P1, PT, R15, -0x1, PT ;  /* 0xffffffff0f00780c */ /* 0x008fe40003f24270 */
[----:B-----5:R-:W-:-:S11]  /*07b0*/  ISETP.GT.AND P3, PT, R14, -0x1, PT ;  /* 0xffffffff0e00780c */ /* 0x020fd60003f64270 */
[----:B-1----:R-:W-:Y:S02]  /*07c0*/  @!P1 IMAD.U32 R16, RZ, RZ, UR10 ;  /* 0x0000000aff109e24 */ /* 0x002fe4000f8e00ff */
[----:B--2---:R-:W-:Y:S02]  /*07d0*/  @!P1 IMAD.U32 R6, RZ, RZ, UR12 ;  /* 0x0000000cff069e24 */ /* 0x004fe4000f8e00ff */
[----:B------:R-:W-:Y:S02]  /*07e0*/  @!P1 IMAD.U32 R7, RZ, RZ, UR13 ;  /* 0x0000000dff079e24 */ /* 0x000fe4000f8e00ff */
[----:B------:R-:W-:Y:S02]  /*07f0*/  @!P1 IMAD.IADD R11, R15, 0x1, R16 ;  /* 0x000000010f0b9824 */ /* 0x000fe400078e0210 */
[----:B------:R-:W-:Y:S02]  /*0800*/  @P1 IMAD.U32 R16, RZ, RZ, UR10 ;  /* 0x0000000aff101e24 */ /* 0x000fe4000f8e00ff */
[----:B------:R-:W-:-:S04]  /*0810*/  @!P1 IMAD.WIDE R10, R11, 0x4, R6 ;  /* 0x000000040b0a9825 */ /* 0x000fc800078e0206 */
[----:B------:R-:W-:Y:S02]  /*0820*/  @P1 IMAD.U32 R6, RZ, RZ, UR12 ;  /* 0x0000000cff061e24 */ /* 0x000fe4000f8e00ff */
[----:B------:R-:W-:Y:S01]  /*0830*/  @P1 IMAD.U32 R7, RZ, RZ, UR13 ;  /* 0x0000000dff071e24 */ /* 0x000fe2000f8e00ff */
[----:B------:R-:W2:Y:S01]  /*0840*/  @!P1 LDG.E R10, desc[UR6][R10.64] ;  /* 0x000000060a0a9981 */ /* 0x000ea2000c1e1900 */
[----:B------:R-:W-:-:S04]  /*0850*/  @!P3 IMAD.IADD R13, R14, 0x1, R16 ;  /* 0x000000010e0db824 */ /* 0x000fc800078e0210 */
[----:B------:R-:W-:-:S06]  /*0860*/  @!P3 IMAD.WIDE R12, R13, 0x4, R6 ;  /* 0x000000040d0cb825 */ /* 0x000fcc00078e0206 */
[----:B------:R-:W3:Y:S01]  /*0870*/  @!P3 LDG.E R12, desc[UR6][R12.64] ;  /* 0x000000060c0cb981 */ /* 0x000ee2000c1e1900 */
[C---:B------:R-:W-:Y:S02]  /*0880*/  @P3 IMAD.IADD R9, R16.reuse, 0x1, -R14 ;  /* 0x0000000110093824 */ /* 0x040fe400078e0a0e */
[----:B------:R-:W-:Y:S02]  /*0890*/  @P1 IMAD.IADD R15, R16, 0x1, -R15 ;  /* 0x00000001100f1824 */ /* 0x000fe400078e0a0f */
[----:B------:R-:W-:-:S04]  /*08a0*/  @P3 IMAD.WIDE R8, R9, 0x4, R6 ;  /* 0x0000000409083825 */ /* 0x000fc800078e0206 */
[----:B------:R-:W-:Y:S01]  /*08b0*/  @P1 IMAD.WIDE R6, R15, 0x4, R6 ;  /* 0x000000040f061825 */ /* 0x000fe200078e0206 */
[----:B--2---:R-:W-:Y:S02]  /*08c0*/  @!P1 ISETP.NE.AND P2, PT, R10, RZ, PT ;  /* 0x000000ff0a00920c */ /* 0x004fe40003f45270 */
[----:B---3--:R-:W-:-:S04]  /*08d0*/  @!P3 ISETP.NE.AND P4, PT, R12, RZ, PT ;  /* 0x000000ff0c00b20c */ /* 0x008fc80003f85270 */
[----:B------:R-:W-:Y:S02]  /*08e0*/  @!P3 SEL R16, RZ, 0x1, P4 ;  /* 0x00000001ff10b807 */ /* 0x000fe40002000000 */
[----:B------:R-:W-:-:S04]  /*08f0*/  @!P1 SEL R14, RZ, 0x1, P2 ;  /* 0x00000001ff0e9807 */ /* 0x000fc80001000000 */
[----:B------:R-:W2:Y:S04]  /*0900*/  @P3 LDG.E R16, desc[UR6][R8.64] ;  /* 0x0000000608103981 */ /* 0x000ea8000c1e1900 */
[----:B------:R-:W3:Y:S01]  /*0910*/  @P1 LDG.E R14, desc[UR6][R6.64] ;  /* 0x00000006060e1981 */ /* 0x000ee2000c1e1900 */
[----:B----4-:R-:W-:Y:S01]  /*0920*/  IADD3 R10, P2, PT, R17, UR8, RZ ;  /* 0x00000008110a7c10 */ /* 0x010fe2000ff5e0ff */
[----:B------:R-:W-:Y:S02]  /*0930*/  IMAD.MOV.U32 R12, RZ, RZ, 0x1 ;  /* 0x00000001ff0c7424 */ /* 0x000fe400078e00ff */
[----:B--2---:R-:W-:-:S05]  /*0940*/  IMAD.MOV R11, RZ, RZ, -R16 ;  /* 0x000000ffff0b7224 */ /* 0x004fca00078e0a10 */
[----:B---3--:R-:W-:Y:S02]  /*0950*/  ISETP.NE.AND P1, PT, R14, R11, PT ;  /* 0x0000000b0e00720c */ /* 0x008fe40003f25270 */
[----:B------:R-:W-:-:S11]  /*0960*/  LEA.HI.X.SX32 R11, R17, UR9, 0x1, P2 ;  /* 0x00000009110b7c11 */ /* 0x000fd600090f0eff */
[----:B------:R-:W-:Y:S01]  /*0970*/  @P1 PRMT R7, R12, 0x7610, R7 ;  /* 0x000076100c071816 */ /* 0x000fe20000000007 */
[----:B------:R3:W-:Y:S04]  /*0980*/  @!P1 STG.E.U8 desc[UR6][R10.64], RZ ;  /* 0x000000ff0a009986 */ /* 0x0007e8000c101106 */
[----:B------:R3:W-:Y:S02]  /*0990*/  @P1 STG.E.U8 desc[UR6][R10.64], R7 ;  /* 0x000000070a001986 */ /* 0x0007e4000c101106 */
.L_x_7:
[----:B-12-4-:R-:W-:Y:S05]  /*09a0*/  BSYNC.RECONVERGENT B0 ;  /* 0x0000000000007941 */ /* 0x016fea0003800200 */
.L_x_6:
[----:B------:R-:W-:Y:S05]  /*09b0*/  @P0 BRA `(.L_x_8) ;  /* 0xfffffffc004c0947 */ /* 0x000fea000383ffff */
.L_x_5:
[----:B------:R-:W-:Y:S06]  /*09c0*/  BAR.SYNC.DEFER_BLOCKING 0x0 ;  /* 0x0000000000007b1d */ /* 0x000fec0000010000 */
[----:B------:R-:W-:Y:S05]  /*09d0*/  EXIT ;  /* 0x000000000000794d */ /* 0x000fea0003800000 */
.L_x_9:
[----:B------:R-:W-:-:S00]  /*09e0*/  BRA `(.L_x_9) ;  /* 0xfffffffc00fc7947 */ /* 0x000fc0000383ffff */
[----:B------:R-:W-:-:S00]  /*09f0*/  NOP ;  /* 0x0000000000007918 */ /* 0x000fc00000000000 */
        /* <DEDUP_REMOVED lines=8> */
.L_x_15:


//--------------------- .text._Z16accumulateKernelPbiS_ --------------------------
	.section	.text._Z16accumulateKernelPbiS_,"ax",@progbits
	.align	128
        .global         _Z16accumulateKernelPbiS_
        .type           _Z16accumulateKernelPbiS_,@function
        .size           _Z16accumulateKernelPbiS_,(.L_x_16 - _Z16accumulateKernelPbiS_)
        .other          _Z16accumulateKernelPbiS_,@"STO_CUDA_ENTRY STV_DEFAULT"
_Z16accumulateKernelPbiS_:
.text._Z16accumulateKernelPbiS_:
[----:B------:R-:W-:Y:S08]  /*0000*/  LDC R1, c[0x0][0x37c] ;  /* 0x0000df00ff017b82 */ /* 0x000ff00000000800 */
[----:B------:R-:W0:Y:S01]  /*0010*/  LDC R6, c[0x0][0x360] ;  /* 0x0000d800ff067b82 */ /* 0x000e220000000800 */
[----:B------:R-:W1:Y:S01]  /*0020*/  S2R R5, SR_TID.X ;  /* 0x0000000000057919 */ /* 0x000e620000002100 */
[----:B------:R-:W2:Y:S01]  /*0030*/  LDCU UR5, c[0x0][0x388] ;  /* 0x00007100ff0577ac */ /* 0x000ea20008000800 */
[----:B------:R-:W3:Y:S05]  /*0040*/  LDCU.64 UR6, c[0x0][0x358] ;  /* 0x00006b00ff0677ac */ /* 0x000eea0008000a00 */
[----:B------:R-:W1:Y:S01]  /*0050*/  S2UR UR4, SR_CTAID.X ;  /* 0x00000000000479c3 */ /* 0x000e620000002500 */
[----:B0-----:R-:W0:Y:S01]  /*0060*/  I2F.U32.RP R0, R6 ;  /* 0x0000000600007306 */ /* 0x001e220000209000 */
[----:B------:R-:W-:-:S07]  /*0070*/  ISETP.NE.U32.AND P2, PT, R6, RZ, PT ;  /* 0x000000ff0600720c */ /* 0x000fce0003f45070 */
[----:B0-----:R-:W0:Y:S02]  /*0080*/  MUFU.RCP R0, R0 ;  /* 0x0000000000007308 */ /* 0x001e240000001000 */
[----:B0-----:R-:W-:Y:S02]  /*0090*/  VIADD R2, R0, 0xffffffe ;  /* 0x0ffffffe00027836 */ /* 0x001fe40000000000 */
[----:B-1----:R-:W-:-:S04]  /*00a0*/  IMAD R0, R6, UR4, R5 ;  /* 0x0000000406007c24 */ /* 0x002fc8000f8e0205 */
[----:B------:R0:W1:Y:S01]  /*00b0*/  F2I.FTZ.U32.TRUNC.NTZ R3, R2 ;  /* 0x0000000200037305 */ /* 0x000062000021f000 */
[----:B------:R-:W-:Y:S01]  /*00c0*/  ISETP.NE.AND P3, PT, R0, RZ, PT ;  /* 0x000000ff0000720c */ /* 0x000fe20003f65270 */
[----:B0-----:R-:W-:Y:S02]  /*00d0*/  IMAD.MOV.U32 R2, RZ, RZ, RZ ;  /* 0x000000ffff027224 */ /* 0x001fe400078e00ff */
[----:B-1----:R-:W-:-:S04]  /*00e0*/  IMAD.MOV R7, RZ, RZ, -R3 ;  /* 0x000000ffff077224 */ /* 0x002fc800078e0a03 */
[----:B------:R-:W-:-:S04]  /*00f0*/  IMAD R7, R7, R6, RZ ;  /* 0x0000000607077224 */ /* 0x000fc800078e02ff */
[----:B------:R-:W-:-:S06]  /*0100*/  IMAD.HI.U32 R3, R3, R7, R2 ;  /* 0x0000000703037227 */ /* 0x000fcc00078e0002 */
[----:B--2---:R-:W-:Y:S02]  /*0110*/  IMAD.HI.U32 R4, R3, UR5, RZ ;  /* 0x0000000503047c27 */ /* 0x004fe4000f8e00ff */
[----:B------:R-:W3:Y:S02]  /*0120*/  @!P3 LDC.64 R2, c[0x0][0x390] ;  /* 0x0000e400ff02bb82 */ /* 0x000ee40000000a00 */
[----:B------:R-:W-:-:S04]  /*0130*/  IMAD.MOV R5, RZ, RZ, -R4 ;  /* 0x000000ffff057224 */ /* 0x000fc800078e0a04 */
[----:B------:R-:W-:-:S05]  /*0140*/  IMAD R5, R6, R5, UR5 ;  /* 0x0000000506057e24 */ /* 0x000fca000f8e0205 */
[----:B------:R-:W-:-:S13]  /*0150*/  ISETP.GE.U32.AND P0, PT, R5, R6, PT ;  /* 0x000000060500720c */ /* 0x000fda0003f06070 */
[----:B------:R-:W-:Y:S01]  /*0160*/  @P0 IADD3 R5, PT, PT, R5, -R6, RZ ;  /* 0x8000000605050210 */ /* 0x000fe20007ffe0ff */
[----:B------:R-:W-:-:S03]  /*0170*/  @P0 VIADD R4, R4, 0x1 ;  /* 0x0000000104040836 */ /* 0x000fc60000000000 */
[----:B------:R-:W-:Y:S01]  /*0180*/  ISETP.GE.U32.AND P1, PT, R5, R6, PT ;  /* 0x000000060500720c */ /* 0x000fe20003f26070 */
[----:B------:R-:W-:-:S05]  /*0190*/  IMAD.MOV.U32 R5, RZ, RZ, 0x1 ;  /* 0x00000001ff057424 */ /* 0x000fca00078e00ff */
[----:B---3--:R0:W-:Y:S07]  /*01a0*/  @!P3 STG.E.U8 desc[UR6][R2.64], R5 ;  /* 0x000000050200b986 */ /* 0x0081ee000c101106 */
[----:B------:R-:W-:Y:S02]  /*01b0*/  @P1 IADD3 R4, PT, PT, R4, 0x1, RZ ;  /* 0x0000000104041810 */ /* 0x000fe40007ffe0ff */
[----:B------:R-:W-:-:S04]  /*01c0*/  @!P2 LOP3.LUT R4, RZ, R6, RZ, 0x33, !PT ;  /* 0x00000006ff04a212 */ /* 0x000fc800078e33ff */
[----:B------:R-:W-:Y:S01]  /*01d0*/  I2FP.F32.U32 R4, R4 ;  /* 0x0000000400047245 */ /* 0x000fe20000201000 */
[----:B------:R-:W-:Y:S03]  /*01e0*/  BAR.SYNC.DEFER_BLOCKING 0x0 ;  /* 0x0000000000007b1d */ /* 0x000fe60000010000 */
[----:B------:R-:W-:-:S13]  /*01f0*/  FSETP.GT.AND P0, PT, R4, -1, PT ;  /* 0xbf8000000400780b */ /* 0x000fda0003f04000 */
[----:B0-----:R-:W-:Y:S05]  /*0200*/  @!P0 BRA `(.L_x_10) ;  /* 0x0000000000608947 */ /* 0x001fea0003800000 */
[----:B------:R-:W0:Y:S01]  /*0210*/  LDCU UR4, c[0x0][0x370] ;  /* 0x00006e00ff0477ac */ /* 0x000e220008000800 */
[----:B------:R-:W-:Y:S01]  /*0220*/  FADD R4, R4, 1 ;  /* 0x3f80000004047421 */ /* 0x000fe20000000000 */
[----:B------:R-:W1:Y:S01]  /*0230*/  LDCU UR5, c[0x0][0x388] ;  /* 0x00007100ff0577ac */ /* 0x000e620008000800 */
[----:B------:R-:W2:Y:S01]  /*0240*/  LDCU.64 UR8, c[0x0][0x380] ;  /* 0x00007000ff0877ac */ /* 0x000ea20008000a00 */
[----:B0-----:R-:W-:Y:S01]  /*0250*/  IMAD R5, R6, UR4, RZ ;  /* 0x0000000406057c24 */ /* 0x001fe2000f8e02ff */
[----:B------:R-:W-:-:S06]  /*0260*/  UMOV UR4, URZ ;  /* 0x000000ff00047c82 */ /* 0x000fcc0008000000 */
.L_x_13:
[----:B0-----:R-:W-:Y:S01]  /*0270*/  IMAD R6, R5, UR4, R0 ;  /* 0x0000000405067c24 */ /* 0x001fe2000f8e0200 */
[----:B------:R-:W-:Y:S01]  /*0280*/  UIADD3 UR4, UPT, UPT, UR4, 0x1, URZ ;  /* 0x0000000104047890 */ /* 0x000fe2000fffe0ff */
[----:B------:R-:W-:Y:S03]  /*0290*/  BSSY.RECONVERGENT B0, `(.L_x_11) ;  /* 0x000000e000007945 */ /* 0x000fe60003800200 */
[----:B-1----:R-:W-:Y:S02]  /*02a0*/  ISETP.GE.AND P1, PT, R6, UR5, PT ;  /* 0x0000000506007c0c */ /* 0x002fe4000bf26270 */
[----:B------:R-:W-:-:S04]  /*02b0*/  I2FP.F32.U32 R3, UR4 ;  /* 0x0000000400037c45 */ /* 0x000fc80008201000 */
[----:B------:R-:W-:-:S07]  /*02c0*/  FSETP.GT.AND P0, PT, R4, R3, PT ;  /* 0x000000030400720b */ /* 0x000fce0003f04000 */
[----:B------:R-:W-:Y:S06]  /*02d0*/  @P1 BRA `(.L_x_12) ;  /* 0x0000000000241947 */ /* 0x000fec0003800000 */
[----:B--2---:R-:W-:-:S04]  /*02e0*/  IADD3 R2, P1, PT, R6, UR8, RZ ;  /* 0x0000000806027c10 */ /* 0x004fc8000ff3e0ff */
[----:B------:R-:W-:-:S05]  /*02f0*/  LEA.HI.X.SX32 R3, R6, UR9, 0x1, P1 ;  /* 0x0000000906037c11 */ /* 0x000fca00088f0eff */
[----:B------:R-:W2:Y:S02]  /*0300*/  LDG.E.U8 R2, desc[UR6][R2.64] ;  /* 0x0000000602027981 */ /* 0x000ea4000c1e1100 */
[----:B--2---:R-:W-:-:S13]  /*0310*/  ISETP.NE.AND P1, PT, R2, RZ, PT ;  /* 0x000000ff0200720c */ /* 0x004fda0003f25270 */
[----:B------:R-:W-:Y:S05]  /*0320*/  @P1 BRA `(.L_x_12) ;  /* 0x0000000000101947 */ /* 0x000fea0003800000 */
[----:B------:R-:W0:Y:S02]  /*0330*/  LDC.64 R6, c[0x0][0x390] ;  /* 0x0000e400ff067b82 */ /* 0x000e240000000a00 */
[----:B0-----:R-:W2:Y:S02]  /*0340*/  LDG.E.U8 R2, desc[UR6][R6.64] ;  /* 0x0000000606027981 */ /* 0x001ea4000c1e1100 */
[----:B--2---:R-:W-:-:S13]  /*0350*/  ISETP.NE.AND P1, PT, R2, RZ, PT ;  /* 0x000000ff0200720c */ /* 0x004fda0003f25270 */
[----:B------:R0:W-:Y:S02]  /*0360*/  @P1 STG.E.U8 desc[UR6][R6.64], RZ ;  /* 0x000000ff06001986 */ /* 0x0001e4000c101106 */
.L_x_12:
[----:B--2---:R-:W-:Y:S05]  /*0370*/  BSYNC.RECONVERGENT B0 ;  /* 0x0000000000007941 */ /* 0x004fea0003800200 */
.L_x_11:
[----:B------:R-:W-:Y:S05]  /*0380*/  @P0 BRA `(.L_x_13) ;  /* 0xfffffffc00b80947 */ /* 0x000fea000383ffff */
.L_x_10:
[----:B------:R-:W-:Y:S06]  /*0390*/  BAR.SYNC.DEFER_BLOCKING 0x0 ;  /* 0x0000000000007b1d */ /* 0x000fec0000010000 */
[----:B------:R-:W-:Y:S05]  /*03a0*/  EXIT ;  /* 0x000000000000794d */ /* 0x000fea0003800000 */
.L_x_14:
        /* <DEDUP_REMOVED lines=13> */
.L_x_16:


//--------------------- .nv.shared.reserved.0     --------------------------
	.section	.nv.shared.reserved.0,"aw",@nobits
	.weak		__nv_reservedSMEM_offset_0_alias
	.size		__nv_reservedSMEM_offset_0_alias, 0, 64
	.other		__nv_reservedSMEM_offset_0_alias,@"STO_CUDA_RESERVED_SHARED STV_DEFAULT"
__nv_reservedSMEM_offset_0_alias:
	.zero		0
	.zero		64


//--------------------- .nv.constant0._Z15trasformaDecBinPiiS_iPbi --------------------------
	.section	.nv.constant0._Z15trasformaDecBinPiiS_iPbi,"a",@progbits
	.sectionflags	@""
	.align	4
.nv.constant0._Z15trasformaDecBinPiiS_iPbi:
	.zero		940


//--------------------- .nv.constant0._Z16accumulateKernelPbiS_ --------------------------
	.section	.nv.constant0._Z16accumulateKernelPbiS_,"a",@progbits
	.sectionflags	@""
	.align	4
.nv.constant0._Z16accumulateKernelPbiS_:
	.zero		920


//--------------------- SYMBOLS --------------------------

	.type		.nv.reservedSmem.offset0,@object
	.size		.nv.reservedSmem.offset0,0x4
